//
// Generated by NVIDIA NVVM Compiler
//
// Compiler Build ID: CL-36424714
// Cuda compilation tools, release 13.0, V13.0.88
// Based on NVVM 20.0.0
//

.version 9.0
.target sm_100
.address_size 64

	// .globl	_Z10checkSeedsPyPiS0_S0_S0_
.extern .func  (.param .b32 func_retval0) vprintf
(
	.param .b64 vprintf_param_0,
	.param .b64 vprintf_param_1
)
;
.global .align 1 .b8 $str[12] = {37, 108, 108, 117, 32, 37, 100, 32, 37, 100, 10};

.visible .entry _Z10checkSeedsPyPiS0_S0_S0_(
	.param .u64 .ptr .align 1 _Z10checkSeedsPyPiS0_S0_S0__param_0,
	.param .u64 .ptr .align 1 _Z10checkSeedsPyPiS0_S0_S0__param_1,
	.param .u64 .ptr .align 1 _Z10checkSeedsPyPiS0_S0_S0__param_2,
	.param .u64 .ptr .align 1 _Z10checkSeedsPyPiS0_S0_S0__param_3,
	.param .u64 .ptr .align 1 _Z10checkSeedsPyPiS0_S0_S0__param_4
)
{
	.local .align 16 .b8 	__local_depot0[16];
	.reg .b64 	%SP;
	.reg .b64 	%SPL;
	.reg .pred 	%p<27>;
	.reg .b32 	%r<46>;
	.reg .b64 	%rd<76>;
	.reg .b64 	%fd<9>;

	mov.u64 	%SPL, __local_depot0;
	cvta.local.u64 	%SP, %SPL;
	ld.param.u64 	%rd18, [_Z10checkSeedsPyPiS0_S0_S0__param_0];
	ld.param.u64 	%rd15, [_Z10checkSeedsPyPiS0_S0_S0__param_1];
	ld.param.u64 	%rd16, [_Z10checkSeedsPyPiS0_S0_S0__param_2];
	ld.param.u64 	%rd19, [_Z10checkSeedsPyPiS0_S0_S0__param_3];
	ld.param.u64 	%rd17, [_Z10checkSeedsPyPiS0_S0_S0__param_4];
	cvta.to.global.u64 	%rd20, %rd19;
	cvta.to.global.u64 	%rd21, %rd18;
	ld.global.u64 	%rd22, [%rd21];
	mov.u32 	%r18, %tid.x;
	cvt.u64.u32 	%rd23, %r18;
	mov.u32 	%r19, %ctaid.x;
	shl.b32 	%r20, %r19, 8;
	cvt.u64.u32 	%rd24, %r20;
	add.s64 	%rd25, %rd24, %rd23;
	add.s64 	%rd1, %rd25, %rd22;
	xor.b64  	%rd2, %rd1, 25214903917;
	mad.lo.s64 	%rd3, %rd2, 233752471717045, 11718085204285;
	shr.u64 	%rd26, %rd3, 41;
	and.b64  	%rd27, %rd26, 127;
	add.s64 	%rd28, %rd27, 160;
	cvt.rn.f64.u64 	%fd1, %rd28;
	ld.global.u32 	%r21, [%rd20];
	shl.b32 	%r22, %r21, 2;
	cvt.rn.f64.s32 	%fd3, %r22;
	setp.gt.f64 	%p1, %fd1, %fd3;
	@%p1 bra 	$L__BB0_17;
	cvta.to.global.u64 	%rd29, %rd17;
	cvta.to.global.u64 	%rd30, %rd16;
	cvta.to.global.u64 	%rd31, %rd15;
	mad.lo.s64 	%rd32, %rd2, 25214903917, 11;
	shl.b64 	%rd33, %rd32, 16;
	and.b64  	%rd34, %rd33, -4294967296;
	mad.lo.s64 	%rd35, %rd2, -4962768464777773056, 18177323374870528;
	shr.s64 	%rd36, %rd35, 32;
	add.s64 	%rd37, %rd36, %rd34;
	shr.u64 	%rd38, %rd37, 63;
	add.s64 	%rd39, %rd37, %rd38;
	or.b64  	%rd4, %rd39, 1;
	shl.b64 	%rd40, %rd3, 16;
	and.b64  	%rd41, %rd40, -4294967296;
	mad.lo.s64 	%rd42, %rd3, 1652483943104512, 720896;
	shr.s64 	%rd43, %rd42, 32;
	add.s64 	%rd44, %rd43, %rd41;
	shr.u64 	%rd45, %rd44, 63;
	add.s64 	%rd46, %rd44, %rd45;
	or.b64  	%rd5, %rd46, 1;
	shr.u64 	%rd47, %rd32, 36;
	and.b64  	%rd48, %rd47, 4092;
	add.s64 	%rd49, %rd30, %rd48;
	ld.global.u32 	%r23, [%rd49];
	cvt.rn.f64.s32 	%fd4, %r23;
	mul.f64 	%fd5, %fd1, %fd4;
	mul.f64 	%fd6, %fd5, 0d3F20000000000000;
	cvt.rzi.s32.f64 	%r24, %fd6;
	add.s64 	%rd50, %rd31, %rd48;
	ld.global.u32 	%r25, [%rd50];
	cvt.rn.f64.s32 	%fd7, %r25;
	mul.f64 	%fd2, %fd1, %fd7;
	ld.global.u32 	%r1, [%rd29];
	sub.s32 	%r44, %r24, %r1;
	add.s32 	%r3, %r1, %r24;
	setp.gt.s32 	%p2, %r44, %r3;
	@%p2 bra 	$L__BB0_17;
	mul.f64 	%fd8, %fd2, 0d3F20000000000000;
	cvt.rzi.s32.f64 	%r26, %fd8;
	sub.s32 	%r4, %r26, %r1;
	add.s32 	%r5, %r1, %r26;
$L__BB0_3:
	setp.gt.s32 	%p3, %r4, %r5;
	@%p3 bra 	$L__BB0_16;
	cvt.s64.s32 	%rd51, %r44;
	mul.lo.s64 	%rd6, %rd4, %rd51;
	mov.u32 	%r45, %r4;
$L__BB0_5:
	mov.u32 	%r7, %r45;
	cvt.s64.s32 	%rd52, %r7;
	mad.lo.s64 	%rd53, %rd5, %rd52, %rd6;
	xor.b64  	%rd54, %rd1, %rd53;
	xor.b64  	%rd55, %rd54, 25214903917;
	mad.lo.s64 	%rd56, %rd55, 124279299069389, 17284510777187;
	and.b64  	%rd57, %rd56, 281474976710655;
	setp.lt.u64 	%p4, %rd57, 253327479039591;
	selp.u32 	%r27, 1, 0, %p4;
	mad.lo.s64 	%rd7, %rd55, -5404846880058526135, 4503013659334061874;
	and.b64  	%rd58, %rd7, 281474976710655;
	setp.lt.u64 	%p5, %rd58, 253327479039591;
	selp.u32 	%r28, 1, 0, %p5;
	add.s32 	%r8, %r28, %r27;
	and.pred  	%p6, %p4, %p5;
	@%p6 bra 	$L__BB0_15;
	mad.lo.s64 	%rd8, %rd7, 25214903917, 11;
	and.b64  	%rd59, %rd8, 281474976710655;
	setp.lt.u64 	%p7, %rd59, 253327479039591;
	selp.u32 	%r29, 1, 0, %p7;
	add.s32 	%r9, %r8, %r29;
	setp.eq.s32 	%p8, %r9, 2;
	@%p8 bra 	$L__BB0_15;
	mad.lo.s64 	%rd9, %rd8, 25214903917, 11;
	and.b64  	%rd60, %rd9, 281474976710655;
	setp.lt.u64 	%p9, %rd60, 253327479039591;
	selp.u32 	%r30, 1, 0, %p9;
	add.s32 	%r10, %r9, %r30;
	setp.eq.s32 	%p10, %r10, 2;
	@%p10 bra 	$L__BB0_15;
	mad.lo.s64 	%rd10, %rd9, 25214903917, 11;
	and.b64  	%rd61, %rd10, 281474976710655;
	setp.lt.u64 	%p11, %rd61, 253327479039591;
	selp.u32 	%r31, 1, 0, %p11;
	add.s32 	%r11, %r10, %r31;
	setp.eq.s32 	%p12, %r11, 2;
	@%p12 bra 	$L__BB0_15;
	mad.lo.s64 	%rd11, %rd10, 25214903917, 11;
	and.b64  	%rd62, %rd11, 281474976710655;
	setp.lt.u64 	%p13, %rd62, 253327479039591;
	selp.u32 	%r32, 1, 0, %p13;
	add.s32 	%r12, %r11, %r32;
	setp.eq.s32 	%p14, %r12, 2;
	@%p14 bra 	$L__BB0_15;
	mad.lo.s64 	%rd12, %rd11, 25214903917, 11;
	and.b64  	%rd63, %rd12, 281474976710655;
	setp.lt.u64 	%p15, %rd63, 253327479039591;
	selp.u32 	%r33, 1, 0, %p15;
	add.s32 	%r13, %r12, %r33;
	setp.eq.s32 	%p16, %r13, 2;
	@%p16 bra 	$L__BB0_15;
	mad.lo.s64 	%rd13, %rd12, 25214903917, 11;
	and.b64  	%rd64, %rd13, 281474976710655;
	setp.lt.u64 	%p17, %rd64, 253327479039591;
	selp.u32 	%r34, 1, 0, %p17;
	add.s32 	%r14, %r13, %r34;
	setp.eq.s32 	%p18, %r14, 2;
	@%p18 bra 	$L__BB0_15;
	mad.lo.s64 	%rd14, %rd13, 25214903917, 11;
	and.b64  	%rd65, %rd14, 281474976710655;
	setp.lt.u64 	%p19, %rd65, 253327479039591;
	selp.u32 	%r35, 1, 0, %p19;
	add.s32 	%r15, %r14, %r35;
	setp.eq.s32 	%p20, %r15, 2;
	@%p20 bra 	$L__BB0_15;
	mad.lo.s64 	%rd66, %rd14, 25214903917, 11;
	and.b64  	%rd67, %rd66, 281474976710655;
	setp.lt.u64 	%p21, %rd67, 253327479039591;
	selp.u32 	%r36, 1, 0, %p21;
	add.s32 	%r37, %r15, %r36;
	mad.lo.s64 	%rd68, %rd14, 8602081037417187945, 277363943098;
	and.b64  	%rd69, %rd68, 281474976710655;
	setp.lt.u64 	%p22, %rd69, 253327479039591;
	selp.u32 	%r38, 1, 0, %p22;
	add.s32 	%r39, %r37, %r38;
	mad.lo.s64 	%rd70, %rd14, 2360119957213856949, 2389171320405252413;
	and.b64  	%rd71, %rd70, 281474976710655;
	setp.lt.u64 	%p23, %rd71, 253327479039591;
	selp.u32 	%r40, 1, 0, %p23;
	add.s32 	%r41, %r39, %r40;
	setp.ne.s32 	%p24, %r41, 1;
	@%p24 bra 	$L__BB0_15;
	add.u64 	%rd72, %SP, 0;
	add.u64 	%rd73, %SPL, 0;
	st.local.u64 	[%rd73], %rd1;
	st.local.v2.u32 	[%rd73+8], {%r44, %r7};
	mov.u64 	%rd74, $str;
	cvta.global.u64 	%rd75, %rd74;
	{ // callseq 0, 0
	.param .b64 param0;
	st.param.b64 	[param0], %rd75;
	.param .b64 param1;
	st.param.b64 	[param1], %rd72;
	.param .b32 retval0;
	call.uni (retval0), 
	vprintf, 
	(
	param0, 
	param1
	);
	ld.param.b32 	%r42, [retval0];
	} // callseq 0
	bra.uni 	$L__BB0_17;
$L__BB0_15:
	add.s32 	%r45, %r7, 1;
	setp.lt.s32 	%p25, %r7, %r5;
	@%p25 bra 	$L__BB0_5;
$L__BB0_16:
	add.s32 	%r17, %r44, 1;
	setp.lt.s32 	%p26, %r44, %r3;
	mov.u32 	%r44, %r17;
	@%p26 bra 	$L__BB0_3;
$L__BB0_17:
	ret;

}


// ===== COMPILED SASS (sm_100) =====

	.target	sm_100

	.elftype	@"ET_EXEC"


//--------------------- .note.nv.tkinfo           --------------------------
	.section	.note.nv.tkinfo,"",@"SHT_NOTE"
	.sectionflags	@"SHF_NOTE_NV_TKINFO"
	.tkinfo
        /*0018*/ 	.word	0x00000002
        /*0030*/ 	.string	""
        /*0030*/ 	.string	"ptxas"
        /*0030*/ 	.string	"Cuda compilation tools, release 13.0, V13.0.88"
        /*0030*/ 	.string	"Build cuda_13.0.r13.0/compiler.36424714_0"
        /*0030*/ 	.string	"-arch sm_100 -m 64 "



//--------------------- .note.nv.cuinfo           --------------------------
	.section	.note.nv.cuinfo,"",@"SHT_NOTE"
	.sectionflags	@"SHF_NOTE_NV_CUINFO"
        /*0018*/ 	.short	0x0002
        /*001a*/ 	.short	0x0064
        /*001c*/ 	.short	0x0082
	.zero		2


//--------------------- .nv.info                  --------------------------
	.section	.nv.info,"",@"SHT_CUDA_INFO"
	.align	4


	//----- nvinfo : EIATTR_REGCOUNT
	.align		4
        /*0000*/ 	.byte	0x04, 0x2f
        /*0002*/ 	.short	(.L_2 - .L_1)
	.align		4
.L_1:
        /*0004*/ 	.word	index@(_Z10checkSeedsPyPiS0_S0_S0_)
        /*0008*/ 	.word	0x00000020


	//----- nvinfo : EIATTR_FRAME_SIZE
	.align		4
.L_2:
        /*000c*/ 	.byte	0x04, 0x11
        /*000e*/ 	.short	(.L_4 - .L_3)
	.align		4
.L_3:
        /*0010*/ 	.word	index@(_Z10checkSeedsPyPiS0_S0_S0_)
        /*0014*/ 	.word	0x00000010


	//----- nvinfo : EIATTR_MIN_STACK_SIZE
	.align		4
.L_4:
        /*0018*/ 	.byte	0x04, 0x12
        /*001a*/ 	.short	(.L_6 - .L_5)
	.align		4
.L_5:
        /*001c*/ 	.word	index@(_Z10checkSeedsPyPiS0_S0_S0_)
        /*0020*/ 	.word	0x00000010
.L_6:


//--------------------- .nv.compat                --------------------------
	.section	.nv.compat,"",@"SHT_CUDA_COMPAT_INFO"
	.align	4
        /*0000*/ 	.byte	0x02, 0x09, 0x00, 0x00, 0x02, 0x02, 0x01, 0x00, 0x02, 0x05, 0x05, 0x00, 0x03, 0x07, 0x01, 0x01
        /*0010*/ 	.byte	0x02, 0x03, 0x00, 0x00, 0x02, 0x06, 0x01, 0x00, 0x04, 0x0b, 0x08, 0x00, 0x01, 0x00, 0x00, 0x00
        /*0020*/ 	.byte	0x00, 0x00, 0x00, 0x00


//--------------------- .nv.info._Z10checkSeedsPyPiS0_S0_S0_ --------------------------
	.section	.nv.info._Z10checkSeedsPyPiS0_S0_S0_,"",@"SHT_CUDA_INFO"
	.sectionflags	@""
	.align	4


	//----- nvinfo : EIATTR_CUDA_API_VERSION
	.align		4
        /*0000*/ 	.byte	0x04, 0x37
        /*0002*/ 	.short	(.L_8 - .L_7)
.L_7:
        /*0004*/ 	.word	0x00000082


	//----- nvinfo : EIATTR_KPARAM_INFO
	.align		4
.L_8:
        /*0008*/ 	.byte	0x04, 0x17
        /*000a*/ 	.short	(.L_10 - .L_9)
.L_9:
        /*000c*/ 	.word	0x00000000
        /*0010*/ 	.short	0x0004
        /*0012*/ 	.short	0x0020
        /*0014*/ 	.byte	0x00, 0xf5, 0x21, 0x00


	//----- nvinfo : EIATTR_KPARAM_INFO
	.align		4
.L_10:
        /*0018*/ 	.byte	0x04, 0x17
        /*001a*/ 	.short	(.L_12 - .L_11)
.L_11:
        /*001c*/ 	.word	0x00000000
        /*0020*/ 	.short	0x0003
        /*0022*/ 	.short	0x0018
        /*0024*/ 	.byte	0x00, 0xf5, 0x21, 0x00


	//----- nvinfo : EIATTR_KPARAM_INFO
	.align		4
.L_12:
        /*0028*/ 	.byte	0x04, 0x17
        /*002a*/ 	.short	(.L_14 - .L_13)
.L_13:
        /*002c*/ 	.word	0x00000000
        /*0030*/ 	.short	0x0002
        /*0032*/ 	.short	0x0010
        /*0034*/ 	.byte	0x00, 0xf5, 0x21, 0x00


	//----- nvinfo : EIATTR_KPARAM_INFO
	.align		4
.L_14:
        /*0038*/ 	.byte	0x04, 0x17
        /*003a*/ 	.short	(.L_16 - .L_15)
.L_15:
        /*003c*/ 	.word	0x00000000
        /*0040*/ 	.short	0x0001
        /*0042*/ 	.short	0x0008
        /*0044*/ 	.byte	0x00, 0xf5, 0x21, 0x00


	//----- nvinfo : EIATTR_KPARAM_INFO
	.align		4
.L_16:
        /*0048*/ 	.byte	0x04, 0x17
        /*004a*/ 	.short	(.L_18 - .L_17)
.L_17:
        /*004c*/ 	.word	0x00000000
        /*0050*/ 	.short	0x0000
        /*0052*/ 	.short	0x0000
        /*0054*/ 	.byte	0x00, 0xf5, 0x21, 0x00


	//----- nvinfo : EIATTR_SPARSE_MMA_MASK
	.align		4
.L_18:
        /*0058*/ 	.byte	0x03, 0x50
        /*005a*/ 	.short	0x0000


	//----- nvinfo : EIATTR_MAXREG_COUNT
	.align		4
        /*005c*/ 	.byte	0x03, 0x1b
        /*005e*/ 	.short	0x00ff


	//----- nvinfo : EIATTR_EXTERNS
	.align		4
        /*0060*/ 	.byte	0x04, 0x0f
        /*0062*/ 	.short	(.L_20 - .L_19)


	//   ....[0]....
	.align		4
.L_19:
        /*0064*/ 	.word	index@(vprintf)


	//----- nvinfo : EIATTR_MERCURY_ISA_VERSION
	.align		4
.L_20:
        /*0068*/ 	.byte	0x03, 0x5f
        /*006a*/ 	.short	0x0101


	//----- nvinfo : EIATTR_VRC_CTA_INIT_COUNT
	.align		4
        /*006c*/ 	.byte	0x02, 0x4a
	.zero		1
	.zero		1


	//----- nvinfo : EIATTR_SYSCALL_OFFSETS
	.align		4
        /*0070*/ 	.byte	0x04, 0x46
        /*0072*/ 	.short	(.L_22 - .L_21)


	//   ....[0]....
.L_21:
        /*0074*/ 	.word	0x000010e0


	//----- nvinfo : EIATTR_EXIT_INSTR_OFFSETS
	.align		4
.L_22:
        /*0078*/ 	.byte	0x04, 0x1c
        /*007a*/ 	.short	(.L_24 - .L_23)


	//   ....[0]....
.L_23:
        /*007c*/ 	.word	0x00000200


	//   ....[1]....
        /*0080*/ 	.word	0x00000490


	//   ....[2]....
        /*0084*/ 	.word	0x00001050


	//   ....[3]....
        /*0088*/ 	.word	0x000010f0


	//----- nvinfo : EIATTR_CRS_STACK_SIZE
	.align		4
.L_24:
        /*008c*/ 	.byte	0x04, 0x1e
        /*008e*/ 	.short	(.L_26 - .L_25)
.L_25:
        /*0090*/ 	.word	0x00000000


	//----- nvinfo : EIATTR_CBANK_PARAM_SIZE
	.align		4
.L_26:
        /*0094*/ 	.byte	0x03, 0x19
        /*0096*/ 	.short	0x0028


	//----- nvinfo : EIATTR_PARAM_CBANK
	.align		4
        /*0098*/ 	.byte	0x04, 0x0a
        /*009a*/ 	.short	(.L_28 - .L_27)
	.align		4
.L_27:
        /*009c*/ 	.word	index@(.nv.constant0._Z10checkSeedsPyPiS0_S0_S0_)
        /*00a0*/ 	.short	0x0380
        /*00a2*/ 	.short	0x0028


	//----- nvinfo : EIATTR_SW_WAR
	.align		4
.L_28:
        /*00a4*/ 	.byte	0x04, 0x36
        /*00a6*/ 	.short	(.L_30 - .L_29)
.L_29:
        /*00a8*/ 	.word	0x00000008
.L_30:


//--------------------- .nv.callgraph             --------------------------
	.section	.nv.callgraph,"",@"SHT_CUDA_CALLGRAPH"
	.align	4
	.sectionentsize	8
	.align		4
        /*0000*/ 	.word	0x00000000
	.align		4
        /*0004*/ 	.word	0xffffffff
	.align		4
        /*0008*/ 	.word	index@(_Z10checkSeedsPyPiS0_S0_S0_)
	.align		4
        /*000c*/ 	.word	index@(vprintf)
	.align		4
        /*0010*/ 	.word	0x00000000
	.align		4
        /*0014*/ 	.word	0xfffffffe
	.align		4
        /*0018*/ 	.word	0x00000000
	.align		4
        /*001c*/ 	.word	0xfffffffd
	.align		4
        /*0020*/ 	.word	0x00000000
	.align		4
        /*0024*/ 	.word	0xfffffffc


//--------------------- .nv.constant4             --------------------------
	.section	.nv.constant4,"a",@progbits
	.align	8
	.align		8
.nv.constant4:
        /*0000*/ 	.dword	vprintf
	.align		8
        /*0008*/ 	.dword	$str


//--------------------- .text._Z10checkSeedsPyPiS0_S0_S0_ --------------------------
	.section	.text._Z10checkSeedsPyPiS0_S0_S0_,"ax",@progbits
	.align	128
        .global         _Z10checkSeedsPyPiS0_S0_S0_
        .type           _Z10checkSeedsPyPiS0_S0_S0_,@function
        .size           _Z10checkSeedsPyPiS0_S0_S0_,(.L_x_9 - _Z10checkSeedsPyPiS0_S0_S0_)
        .other          _Z10checkSeedsPyPiS0_S0_S0_,@"STO_CUDA_ENTRY STV_DEFAULT"
_Z10checkSeedsPyPiS0_S0_S0_:
.text._Z10checkSeedsPyPiS0_S0_S0_:
[----:B------:R-:W0:Y:S08]  /*0000*/  LDC R1, c[0x0][0x37c] ;  /* 0x0000df00ff017b82 */ /* 0x000e300000000800 */
[----:B------:R-:W1:Y:S01]  /*0010*/  LDC.64 R4, c[0x0][0x380] ;  /* 0x0000e000ff047b82 */ /* 0x000e620000000a00 */
[----:B------:R-:W1:Y:S01]  /*0020*/  LDCU.64 UR6, c[0x0][0x358] ;  /* 0x00006b00ff0677ac */ /* 0x000e620008000a00 */
[----:B0-----:R-:W-:-:S06]  /*0030*/  VIADD R1, R1, 0xfffffff0 ;  /* 0xfffffff001017836 */ /* 0x001fcc0000000000 */
[----:B------:R-:W0:Y:S01]  /*0040*/  LDC.64 R6, c[0x0][0x398] ;  /* 0x0000e600ff067b82 */ /* 0x000e220000000a00 */
[----:B-1----:R-:W2:Y:S04]  /*0050*/  LDG.E.64 R4, desc[UR6][R4.64] ;  /* 0x0000000604047981 */ /* 0x002ea8000c1e1b00 */
[----:B0-----:R-:W3:Y:S03]  /*0060*/  LDG.E R6, desc[UR6][R6.64] ;  /* 0x0000000606067981 */ /* 0x001ee6000c1e1900 */
[----:B------:R-:W0:Y:S01]  /*0070*/  S2UR UR4, SR_CTAID.X ;  /* 0x00000000000479c3 */ /* 0x000e220000002500 */
[----:B------:R-:W-:Y:S02]  /*0080*/  HFMA2 R13, -RZ, RZ, 0, 0.00020313262939453125 ;  /* 0x00000aa8ff0d7431 */ /* 0x000fe400000001ff */
[----:B------:R-:W-:Y:S01]  /*0090*/  IMAD.MOV.U32 R12, RZ, RZ, 0x544e593d ;  /* 0x544e593dff0c7424 */ /* 0x000fe200078e00ff */
[----:B------:R-:W2:Y:S01]  /*00a0*/  S2R R9, SR_TID.X ;  /* 0x0000000000097919 */ /* 0x000ea20000002100 */
[----:B------:R-:W1:Y:S01]  /*00b0*/  LDCU UR5, c[0x0][0x2fc] ;  /* 0x00005f80ff0577ac */ /* 0x000e620008000800 */
[----:B0-----:R-:W-:-:S06]  /*00c0*/  USHF.L.U32 UR4, UR4, 0x8, URZ ;  /* 0x0000000804047899 */ /* 0x001fcc00080006ff */
[----:B--2---:R-:W-:-:S05]  /*00d0*/  IADD3 R8, P0, P1, R4, UR4, R9 ;  /* 0x0000000404087c10 */ /* 0x004fca000f91e009 */
[----:B------:R-:W0:Y:S01]  /*00e0*/  LDCU UR4, c[0x0][0x2f8] ;  /* 0x00005f00ff0477ac */ /* 0x000e220008000800 */
[----:B------:R-:W-:Y:S02]  /*00f0*/  IADD3.X R9, PT, PT, R5, RZ, RZ, P0, P1 ;  /* 0x000000ff05097210 */ /* 0x000fe400007e24ff */
[----:B------:R-:W-:Y:S02]  /*0100*/  LOP3.LUT R3, R8, 0xdeece66d, RZ, 0x3c, !PT ;  /* 0xdeece66d08037812 */ /* 0x000fe400078e3cff */
[----:B------:R-:W-:Y:S01]  /*0110*/  LOP3.LUT R0, R9, 0x5, RZ, 0x3c, !PT ;  /* 0x0000000509007812 */ /* 0x000fe200078e3cff */
[----:B---3--:R-:W-:Y:S02]  /*0120*/  IMAD.SHL.U32 R10, R6, 0x4, RZ ;  /* 0x00000004060a7824 */ /* 0x008fe400078e00ff */
[----:B------:R-:W-:Y:S02]  /*0130*/  IMAD.WIDE.U32 R12, R3, -0x42f53b4b, R12 ;  /* 0xbd0ac4b5030c7825 */ /* 0x000fe400078e000c */
[----:B------:R-:W-:Y:S02]  /*0140*/  I2F.F64 R6, R10 ;  /* 0x0000000a00067312 */ /* 0x000fe40000201c00 */
[----:B------:R-:W-:-:S04]  /*0150*/  IMAD R2, R0, -0x42f53b4b, RZ ;  /* 0xbd0ac4b500027824 */ /* 0x000fc800078e02ff */
[----:B------:R-:W-:-:S04]  /*0160*/  IMAD R5, R3, 0xd498, R2 ;  /* 0x0000d49803057824 */ /* 0x000fc800078e0202 */
[----:B------:R-:W-:-:S05]  /*0170*/  IMAD.IADD R2, R13, 0x1, R5 ;  /* 0x000000010d027824 */ /* 0x000fca00078e0205 */
[----:B------:R-:W-:-:S04]  /*0180*/  SHF.R.U32.HI R4, RZ, 0x9, R2 ;  /* 0x00000009ff047819 */ /* 0x000fc80000011602 */
[----:B------:R-:W-:-:S04]  /*0190*/  LOP3.LUT R4, R4, 0x7f, RZ, 0xc0, !PT ;  /* 0x0000007f04047812 */ /* 0x000fc800078ec0ff */
[----:B------:R-:W-:-:S04]  /*01a0*/  IADD3 R4, P0, PT, R4, 0xa0, RZ ;  /* 0x000000a004047810 */ /* 0x000fc80007f1e0ff */
[----:B------:R-:W-:-:S06]  /*01b0*/  IADD3.X R5, PT, PT, RZ, RZ, RZ, P0, !PT ;  /* 0x000000ffff057210 */ /* 0x000fcc00007fe4ff */
[----:B------:R-:W2:Y:S02]  /*01c0*/  I2F.F64.U64 R4, R4 ;  /* 0x0000000400047312 */ /* 0x000ea40000301800 */
[----:B--2---:R-:W-:Y:S01]  /*01d0*/  DSETP.GT.AND P0, PT, R4, R6, PT ;  /* 0x000000060400722a */ /* 0x004fe20003f04000 */
[----:B0-----:R-:W-:-:S05]  /*01e0*/  IADD3 R6, P1, PT, R1, UR4, RZ ;  /* 0x0000000401067c10 */ /* 0x001fca000ff3e0ff */
[----:B-1----:R-:W-:-:S08]  /*01f0*/  IMAD.X R7, RZ, RZ, UR5, P1 ;  /* 0x00000005ff077e24 */ /* 0x002fd000088e06ff */
[----:B------:R-:W-:Y:S05]  /*0200*/  @P0 EXIT ;  /* 0x000000000000094d */ /* 0x000fea0003800000 */
[----:B------:R-:W-:Y:S01]  /*0210*/  MOV R11, 0x0 ;  /* 0x00000000000b7802 */ /* 0x000fe20000000f00 */
[----:B------:R-:W-:Y:S01]  /*0220*/  IMAD.MOV.U32 R10, RZ, RZ, 0xb ;  /* 0x0000000bff0a7424 */ /* 0x000fe200078e00ff */
[----:B------:R-:W0:Y:S01]  /*0230*/  LDCU.64 UR4, c[0x0][0x390] ;  /* 0x00007200ff0477ac */ /* 0x000e220008000a00 */
[----:B------:R-:W-:Y:S02]  /*0240*/  IMAD R14, R0, -0x21131993, RZ ;  /* 0xdeece66d000e7824 */ /* 0x000fe400078e02ff */
[----:B------:R-:W-:-:S04]  /*0250*/  IMAD.HI.U32 R10, R3, -0x21131993, R10 ;  /* 0xdeece66d030a7827 */ /* 0x000fc800078e000a */
[----:B------:R-:W-:-:S04]  /*0260*/  IMAD R11, R3, 0x5, R14 ;  /* 0x00000005030b7824 */ /* 0x000fc800078e020e */
[----:B------:R-:W-:-:S05]  /*0270*/  IMAD.IADD R22, R10, 0x1, R11 ;  /* 0x000000010a167824 */ /* 0x000fca00078e020b */
[----:B------:R-:W-:-:S04]  /*0280*/  SHF.R.U32.HI R22, RZ, 0x4, R22 ;  /* 0x00000004ff167819 */ /* 0x000fc80000011616 */
[----:B------:R-:W-:-:S04]  /*0290*/  LOP3.LUT R22, R22, 0xffc, RZ, 0xc0, !PT ;  /* 0x00000ffc16167812 */ /* 0x000fc800078ec0ff */
[----:B0-----:R-:W-:-:S05]  /*02a0*/  IADD3 R14, P0, PT, R22, UR4, RZ ;  /* 0x00000004160e7c10 */ /* 0x001fca000ff1e0ff */
[----:B------:R-:W-:Y:S01]  /*02b0*/  IMAD.X R15, RZ, RZ, UR5, P0 ;  /* 0x00000005ff0f7e24 */ /* 0x000fe200080e06ff */
[----:B------:R-:W0:Y:S01]  /*02c0*/  LDC.64 R16, c[0x0][0x3a0] ;  /* 0x0000e800ff107b82 */ /* 0x000e220000000a00 */
[----:B------:R-:W1:Y:S03]  /*02d0*/  LDCU.64 UR4, c[0x0][0x388] ;  /* 0x00007100ff0477ac */ /* 0x000e660008000a00 */
[----:B------:R2:W3:Y:S01]  /*02e0*/  LDG.E R24, desc[UR6][R14.64] ;  /* 0x000000060e187981 */ /* 0x0004e2000c1e1900 */
[----:B-1----:R-:W-:-:S04]  /*02f0*/  IADD3 R22, P0, PT, R22, UR4, RZ ;  /* 0x0000000416167c10 */ /* 0x002fc8000ff1e0ff */
[----:B------:R-:W-:Y:S01]  /*0300*/  IADD3.X R23, PT, PT, RZ, UR5, RZ, P0, !PT ;  /* 0x00000005ff177c10 */ /* 0x000fe200087fe4ff */
[----:B0-----:R0:W4:Y:S04]  /*0310*/  LDG.E R13, desc[UR6][R16.64] ;  /* 0x00000006100d7981 */ /* 0x001128000c1e1900 */
[----:B------:R-:W5:Y:S01]  /*0320*/  LDG.E R22, desc[UR6][R22.64] ;  /* 0x0000000616167981 */ /* 0x000f62000c1e1900 */
[----:B------:R-:W-:Y:S01]  /*0330*/  IMAD R27, R2, -0x19930000, RZ ;  /* 0xe66d0000021b7824 */ /* 0x000fe200078e02ff */
[----:B--2---:R-:W-:Y:S01]  /*0340*/  MOV R15, 0x0 ;  /* 0x00000000000f7802 */ /* 0x004fe20000000f00 */
[----:B------:R-:W-:Y:S02]  /*0350*/  IMAD.MOV.U32 R14, RZ, RZ, 0xb0000 ;  /* 0x000b0000ff0e7424 */ /* 0x000fe400078e00ff */
[----:B------:R-:W-:-:S02]  /*0360*/  IMAD.MOV.U32 R18, RZ, RZ, -0x19460000 ;  /* 0xe6ba0000ff127424 */ /* 0x000fc400078e00ff */
[C---:B0-----:R-:W-:Y:S02]  /*0370*/  IMAD R16, R12.reuse, 0x5deec, R27 ;  /* 0x0005deec0c107824 */ /* 0x041fe400078e021b */
[----:B------:R-:W-:-:S04]  /*0380*/  IMAD.HI.U32 R17, R12, -0x19930000, R14 ;  /* 0xe66d00000c117827 */ /* 0x000fc800078e000e */
[----:B------:R-:W-:Y:S02]  /*0390*/  IMAD.MOV.U32 R19, RZ, RZ, 0x40942d ;  /* 0x0040942dff137424 */ /* 0x000fe400078e00ff */
[----:B------:R-:W-:Y:S02]  /*03a0*/  IMAD R12, R0, 0xa690000, RZ ;  /* 0x0a690000000c7824 */ /* 0x000fe400078e02ff */
[----:B------:R-:W-:-:S04]  /*03b0*/  IMAD.HI.U32 R14, R3, -0x19930000, R14 ;  /* 0xe66d0000030e7827 */ /* 0x000fc800078e000e */
[----:B------:R-:W-:-:S04]  /*03c0*/  IMAD.HI.U32 R18, R3, 0xa690000, R18 ;  /* 0x0a69000003127827 */ /* 0x000fc800078e0012 */
[----:B------:R-:W-:Y:S01]  /*03d0*/  IMAD R15, R3, -0x44df4ba0, R12 ;  /* 0xbb20b460030f7824 */ /* 0x000fe200078e020c */
[----:B---3--:R-:W0:Y:S02]  /*03e0*/  I2F.F64 R10, R24 ;  /* 0x00000018000a7312 */ /* 0x008e240000201c00 */
[----:B0-----:R-:W-:-:S08]  /*03f0*/  DMUL R10, R4, R10 ;  /* 0x0000000a040a7228 */ /* 0x001fd00000000000 */
[----:B------:R-:W-:-:S10]  /*0400*/  DMUL R20, R10, 0.0001220703125 ;  /* 0x3f2000000a147828 */ /* 0x000fd40000000000 */
[----:B------:R-:W4:Y:S08]  /*0410*/  F2I.F64.TRUNC R20, R20 ;  /* 0x0000001400147311 */ /* 0x000f30000030d100 */
[----:B-----5:R-:W0:Y:S01]  /*0420*/  I2F.F64 R10, R22 ;  /* 0x00000016000a7312 */ /* 0x020e220000201c00 */
[C---:B----4-:R-:W-:Y:S01]  /*0430*/  IMAD.IADD R25, R20.reuse, 0x1, R13 ;  /* 0x0000000114197824 */ /* 0x050fe200078e020d */
[----:B------:R-:W-:-:S04]  /*0440*/  IADD3 R2, PT, PT, R20, -R13, RZ ;  /* 0x8000000d14027210 */ /* 0x000fc80007ffe0ff */
[----:B------:R-:W-:Y:S01]  /*0450*/  ISETP.GT.AND P0, PT, R2, R25, PT ;  /* 0x000000190200720c */ /* 0x000fe20003f04270 */
[----:B0-----:R-:W-:Y:S01]  /*0460*/  DMUL R10, R4, R10 ;  /* 0x0000000a040a7228 */ /* 0x001fe20000000000 */
[----:B------:R-:W-:Y:S02]  /*0470*/  IMAD.MOV.U32 R4, RZ, RZ, 0x593d0000 ;  /* 0x593d0000ff047424 */ /* 0x000fe400078e00ff */
[----:B------:R-:W-:-:S09]  /*0480*/  IMAD.MOV.U32 R5, RZ, RZ, 0xaa8544e ;  /* 0x0aa8544eff057424 */ /* 0x000fd200078e00ff */
[----:B------:R-:W-:Y:S05]  /*0490*/  @P0 EXIT ;  /* 0x000000000000094d */ /* 0x000fea0003800000 */
[----:B------:R-:W-:Y:S01]  /*04a0*/  DMUL R10, R10, 0.0001220703125 ;  /* 0x3f2000000a0a7828 */ /* 0x000fe20000000000 */
[----:B------:R-:W-:Y:S01]  /*04b0*/  IMAD.HI.U32 R12, R3, -0x3b4b0000, R4 ;  /* 0xc4b50000030c7827 */ /* 0x000fe200078e0004 */
[----:B------:R-:W-:-:S03]  /*04c0*/  IADD3 R18, PT, PT, R18, R15, RZ ;  /* 0x0000000f12127210 */ /* 0x000fc60007ffe0ff */
[C---:B------:R-:W-:Y:S01]  /*04d0*/  IMAD R4, R0.reuse, -0x19930000, RZ ;  /* 0xe66d000000047824 */ /* 0x040fe200078e02ff */
[----:B------:R-:W-:Y:S01]  /*04e0*/  SHF.R.S32.HI R15, RZ, 0x1f, R18 ;  /* 0x0000001fff0f7819 */ /* 0x000fe20000011412 */
[----:B------:R-:W-:Y:S01]  /*04f0*/  IMAD R0, R0, -0x3b4b0000, RZ ;  /* 0xc4b5000000007824 */ /* 0x000fe200078e02ff */
[----:B------:R-:W-:Y:S01]  /*0500*/  IADD3 R5, P0, PT, RZ, R18, RZ ;  /* 0x00000012ff057210 */ /* 0x000fe20007f1e0ff */
[----:B------:R-:W-:Y:S01]  /*0510*/  IMAD.IADD R16, R17, 0x1, R16 ;  /* 0x0000000111107824 */ /* 0x000fe200078e0210 */
[----:B------:R-:W0:Y:S01]  /*0520*/  F2I.F64.TRUNC R10, R10 ;  /* 0x0000000a000a7311 */ /* 0x000e22000030d100 */
[C---:B------:R-:W-:Y:S02]  /*0530*/  IMAD R4, R3.reuse, 0x5deec, R4 ;  /* 0x0005deec03047824 */ /* 0x040fe400078e0204 */
[----:B------:R-:W-:Y:S01]  /*0540*/  IMAD R17, R3, -0x2b6742f6, R0 ;  /* 0xd498bd0a03117824 */ /* 0x000fe200078e0200 */
[----:B------:R-:W-:Y:S02]  /*0550*/  SHF.R.S32.HI R3, RZ, 0x1f, R16 ;  /* 0x0000001fff037819 */ /* 0x000fe40000011410 */
[----:B------:R-:W-:-:S02]  /*0560*/  IADD3 R0, P1, PT, RZ, R16, RZ ;  /* 0x00000010ff007210 */ /* 0x000fc40007f3e0ff */
[----:B------:R-:W-:Y:S02]  /*0570*/  IADD3.X R14, PT, PT, R15, R14, R4, P0, !PT ;  /* 0x0000000e0f0e7210 */ /* 0x000fe400007fe404 */
[----:B------:R-:W-:Y:S02]  /*0580*/  IADD3.X R3, PT, PT, R3, R12, R17, P1, !PT ;  /* 0x0000000c03037210 */ /* 0x000fe40000ffe411 */
[----:B------:R-:W-:Y:S02]  /*0590*/  LEA.HI R5, P0, R14, R5, RZ, 0x1 ;  /* 0x000000050e057211 */ /* 0x000fe400078108ff */
[----:B------:R-:W-:Y:S01]  /*05a0*/  LEA.HI R0, P1, R3, R0, RZ, 0x1 ;  /* 0x0000000003007211 */ /* 0x000fe200078308ff */
[----:B0-----:R-:W-:Y:S01]  /*05b0*/  IMAD.IADD R23, R10, 0x1, -R13 ;  /* 0x000000010a177824 */ /* 0x001fe200078e0a0d */
[----:B------:R-:W-:Y:S01]  /*05c0*/  IADD3 R10, PT, PT, R13, R10, RZ ;  /* 0x0000000a0d0a7210 */ /* 0x000fe20007ffe0ff */
[----:B------:R-:W-:Y:S01]  /*05d0*/  IMAD.X R13, RZ, RZ, R14, P0 ;  /* 0x000000ffff0d7224 */ /* 0x000fe200000e060e */
[----:B------:R-:W-:Y:S01]  /*05e0*/  LOP3.LUT R11, R5, 0x1, RZ, 0xfc, !PT ;  /* 0x00000001050b7812 */ /* 0x000fe200078efcff */
[----:B------:R-:W-:Y:S01]  /*05f0*/  IMAD.X R4, RZ, RZ, R3, P1 ;  /* 0x000000ffff047224 */ /* 0x000fe200008e0603 */
[----:B------:R-:W-:-:S07]  /*0600*/  LOP3.LUT R0, R0, 0x1, RZ, 0xfc, !PT ;  /* 0x0000000100007812 */ /* 0x000fce00078efcff */
.L_x_6:
[----:B------:R-:W-:Y:S01]  /*0610*/  ISETP.GT.AND P0, PT, R23, R10, PT ;  /* 0x0000000a1700720c */ /* 0x000fe20003f04270 */
[----:B------:R-:W-:-:S12]  /*0620*/  BSSY.RECONVERGENT B7, `(.L_x_0) ;  /* 0x000009f000077945 */ /* 0x000fd80003800200 */
[----:B------:R-:W-:Y:S05]  /*0630*/  @P0 BRA `(.L_x_1) ;  /* 0x0000000800740947 */ /* 0x000fea0003800000 */
[----:B------:R-:W-:Y:S01]  /*0640*/  SHF.R.S32.HI R12, RZ, 0x1f, R2 ;  /* 0x0000001fff0c7819 */ /* 0x000fe20000011402 */
[-C--:B------:R-:W-:Y:S02]  /*0650*/  IMAD R3, R13, R2.reuse, RZ ;  /* 0x000000020d037224 */ /* 0x080fe400078e02ff */
[----:B------:R-:W-:-:S04]  /*0660*/  IMAD.WIDE.U32 R18, R11, R2, RZ ;  /* 0x000000020b127225 */ /* 0x000fc800078e00ff */
[----:B------:R-:W-:Y:S01]  /*0670*/  IMAD R5, R12, R11, R3 ;  /* 0x0000000b0c057224 */ /* 0x000fe200078e0203 */
[----:B------:R-:W-:-:S03]  /*0680*/  MOV R3, R23 ;  /* 0x0000001700037202 */ /* 0x000fc60000000f00 */
[----:B------:R-:W-:-:S07]  /*0690*/  IMAD.IADD R5, R19, 0x1, R5 ;  /* 0x0000000113057824 */ /* 0x000fce00078e0205 */
.L_x_5:
[----:B------:R-:W-:Y:S01]  /*06a0*/  SHF.R.S32.HI R17, RZ, 0x1f, R3 ;  /* 0x0000001fff117819 */ /* 0x000fe20000011403 */
[----:B------:R-:W-:Y:S01]  /*06b0*/  IMAD R12, R4, R3, RZ ;  /* 0x00000003040c7224 */ /* 0x000fe200078e02ff */
[----:B------:R-:W-:Y:S01]  /*06c0*/  MOV R15, R5 ;  /* 0x00000005000f7202 */ /* 0x000fe20000000f00 */
[----:B------:R-:W-:Y:S01]  /*06d0*/  IMAD.MOV.U32 R14, RZ, RZ, R18 ;  /* 0x000000ffff0e7224 */ /* 0x000fe200078e0012 */
[----:B------:R-:W-:Y:S01]  /*06e0*/  BSSY.RECONVERGENT B6, `(.L_x_2) ;  /* 0x000008f000067945 */ /* 0x000fe20003800200 */
[-C--:B------:R-:W-:Y:S02]  /*06f0*/  IMAD R17, R17, R0.reuse, R12 ;  /* 0x0000000011117224 */ /* 0x080fe400078e020c */
[----:B------:R-:W-:-:S04]  /*0700*/  IMAD.WIDE.U32 R14, R3, R0, R14 ;  /* 0x00000000030e7225 */ /* 0x000fc800078e000e */
[----:B------:R-:W-:Y:S02]  /*0710*/  IMAD.IADD R15, R15, 0x1, R17 ;  /* 0x000000010f0f7824 */ /* 0x000fe400078e0211 */
[----:B------:R-:W-:Y:S01]  /*0720*/  HFMA2 R17, -RZ, RZ, 0, 0.0004711151123046875 ;  /* 0x00000fb8ff117431 */ /* 0x000fe200000001ff */
[----:B------:R-:W-:Y:S01]  /*0730*/  LOP3.LUT R21, R8, 0xdeece66d, R14, 0x96, !PT ;  /* 0xdeece66d08157812 */ /* 0x000fe200078e960e */
[----:B------:R-:W-:Y:S01]  /*0740*/  IMAD.MOV.U32 R16, RZ, RZ, 0x5d1fff63 ;  /* 0x5d1fff63ff107424 */ /* 0x000fe200078e00ff */
[----:B------:R-:W-:Y:S01]  /*0750*/  LOP3.LUT R12, R9, 0x5, R15, 0x96, !PT ;  /* 0x00000005090c7812 */ /* 0x000fe200078e960f */
[----:B------:R-:W-:Y:S02]  /*0760*/  IMAD.MOV.U32 R14, RZ, RZ, -0x50a950ce ;  /* 0xaf56af32ff0e7424 */ /* 0x000fe400078e00ff */
[----:B------:R-:W-:Y:S02]  /*0770*/  IMAD.MOV.U32 R15, RZ, RZ, 0x3e7deb10 ;  /* 0x3e7deb10ff0f7424 */ /* 0x000fe400078e00ff */
[----:B------:R-:W-:-:S02]  /*0780*/  IMAD R20, R12, 0x77955cd, RZ ;  /* 0x077955cd0c147824 */ /* 0x000fc400078e02ff */
[----:B------:R-:W-:Y:S02]  /*0790*/  IMAD R12, R12, 0x10bbb649, RZ ;  /* 0x10bbb6490c0c7824 */ /* 0x000fe400078e02ff */
[----:B------:R-:W-:-:S04]  /*07a0*/  IMAD.WIDE.U32 R16, R21, 0x77955cd, R16 ;  /* 0x077955cd15107825 */ /* 0x000fc800078e0010 */
[C---:B------:R-:W-:Y:S01]  /*07b0*/  IMAD R27, R21.reuse, 0x7108, R20 ;  /* 0x00007108151b7824 */ /* 0x040fe200078e0214 */
[C---:B------:R-:W-:Y:S01]  /*07c0*/  ISETP.LT.U32.AND P2, PT, R16.reuse, 0x66666667, PT ;  /* 0x666666671000780c */ /* 0x040fe20003f41070 */
[----:B------:R-:W-:Y:S01]  /*07d0*/  IMAD.WIDE.U32 R14, R21, 0x10bbb649, R14 ;  /* 0x10bbb649150e7825 */ /* 0x000fe200078e000e */
[----:B------:R-:W-:-:S03]  /*07e0*/  ISETP.GE.U32.AND P0, PT, R16, 0x66666667, PT ;  /* 0x666666671000780c */ /* 0x000fc60003f06070 */
[----:B------:R-:W-:Y:S01]  /*07f0*/  IMAD R21, R21, -0x4b01df9a, R12 ;  /* 0xb4fe206615157824 */ /* 0x000fe200078e020c */
[----:B------:R-:W-:Y:S01]  /*0800*/  IADD3 R12, PT, PT, R17, R27, RZ ;  /* 0x0000001b110c7210 */ /* 0x000fe20007ffe0ff */
[----:B------:R-:W-:Y:S01]  /*0810*/  IMAD.MOV.U32 R20, RZ, RZ, 0x2 ;  /* 0x00000002ff147424 */ /* 0x000fe200078e00ff */
[----:B------:R-:W-:Y:S01]  /*0820*/  ISETP.GE.U32.AND P1, PT, R14, 0x66666667, PT ;  /* 0x666666670e00780c */ /* 0x000fe20003f26070 */
[----:B------:R-:W-:Y:S01]  /*0830*/  IMAD.IADD R21, R15, 0x1, R21 ;  /* 0x000000010f157824 */ /* 0x000fe200078e0215 */
[----:B------:R-:W-:-:S04]  /*0840*/  LOP3.LUT R12, R12, 0xffff, RZ, 0xc0, !PT ;  /* 0x0000ffff0c0c7812 */ /* 0x000fc800078ec0ff */
[----:B------:R-:W-:Y:S02]  /*0850*/  LOP3.LUT R17, R21, 0xffff, RZ, 0xc0, !PT ;  /* 0x0000ffff15117812 */ /* 0x000fe400078ec0ff */
[C---:B------:R-:W-:Y:S02]  /*0860*/  ISETP.LT.U32.AND.EX P2, PT, R12.reuse, 0xe666, PT, P2 ;  /* 0x0000e6660c00780c */ /* 0x040fe40003f41120 */
[----:B------:R-:W-:Y:S02]  /*0870*/  ISETP.GE.U32.AND.EX P1, PT, R17, 0xe666, PT, P1 ;  /* 0x0000e6661100780c */ /* 0x000fe40003f26110 */
[----:B------:R-:W-:-:S04]  /*0880*/  ISETP.GE.U32.AND.EX P0, PT, R12, 0xe666, PT, P0 ;  /* 0x0000e6660c00780c */ /* 0x000fc80003f06100 */
[----:B------:R-:W-:-:S09]  /*0890*/  SEL R12, RZ, 0x1, P0 ;  /* 0x00000001ff0c7807 */ /* 0x000fd20000000000 */
[----:B------:R-:W-:Y:S01]  /*08a0*/  @P0 IADD3 R20, PT, PT, RZ, 0x1, RZ ;  /* 0x00000001ff140810 */ /* 0x000fe20007ffe0ff */
[----:B------:R-:W-:Y:S01]  /*08b0*/  @P1 IMAD.MOV R20, RZ, RZ, R12 ;  /* 0x000000ffff141224 */ /* 0x000fe200078e020c */
[----:B------:R-:W-:Y:S06]  /*08c0*/  @!P1 BRA P2, `(.L_x_3) ;  /* 0x0000000400c09947 */ /* 0x000fec0001000000 */
[----:B------:R-:W-:Y:S01]  /*08d0*/  IMAD R15, R21, -0x21131993, RZ ;  /* 0xdeece66d150f7824 */ /* 0x000fe200078e02ff */
[----:B------:R-:W-:Y:S01]  /*08e0*/  MOV R17, 0x0 ;  /* 0x0000000000117802 */ /* 0x000fe20000000f00 */
[----:B------:R-:W-:Y:S02]  /*08f0*/  IMAD.MOV.U32 R16, RZ, RZ, 0xb ;  /* 0x0000000bff107424 */ /* 0x000fe400078e00ff */
[C---:B------:R-:W-:Y:S02]  /*0900*/  IMAD R21, R14.reuse, 0x5, R15 ;  /* 0x000000050e157824 */ /* 0x040fe400078e020f */
[----:B------:R-:W-:-:S04]  /*0910*/  IMAD.WIDE.U32 R14, R14, -0x21131993, R16 ;  /* 0xdeece66d0e0e7825 */ /* 0x000fc800078e0010 */
[----:B------:R-:W-:Y:S01]  /*0920*/  IMAD.IADD R21, R15, 0x1, R21 ;  /* 0x000000010f157824 */ /* 0x000fe200078e0215 */
[----:B------:R-:W-:-:S04]  /*0930*/  ISETP.GE.U32.AND P0, PT, R14, 0x66666667, PT ;  /* 0x666666670e00780c */ /* 0x000fc80003f06070 */
[----:B------:R-:W-:-:S04]  /*0940*/  LOP3.LUT R12, R21, 0xffff, RZ, 0xc0, !PT ;  /* 0x0000ffff150c7812 */ /* 0x000fc800078ec0ff */
[----:B------:R-:W-:Y:S01]  /*0950*/  ISETP.GE.U32.AND.EX P0, PT, R12, 0xe666, PT, P0 ;  /* 0x0000e6660c00780c */ /* 0x000fe20003f06100 */
[----:B------:R-:W-:-:S12]  /*0960*/  VIADD R12, R20, 0x1 ;  /* 0x00000001140c7836 */ /* 0x000fd80000000000 */
[----:B------:R-:W-:-:S04]  /*0970*/  @P0 IADD3 R12, PT, PT, R20, RZ, RZ ;  /* 0x000000ff140c0210 */ /* 0x000fc80007ffe0ff */
[----:B------:R-:W-:-:S13]  /*0980*/  ISETP.NE.AND P0, PT, R12, 0x2, PT ;  /* 0x000000020c00780c */ /* 0x000fda0003f05270 */
[----:B------:R-:W-:Y:S05]  /*0990*/  @!P0 BRA `(.L_x_3) ;  /* 0x00000004008c8947 */ /* 0x000fea0003800000 */
[----:B------:R-:W-:Y:S02]  /*09a0*/  IMAD R15, R21, -0x21131993, RZ ;  /* 0xdeece66d150f7824 */ /* 0x000fe400078e02ff */
[----:B------:R-:W-:-:S04]  /*09b0*/  IMAD.WIDE.U32 R20, R14, -0x21131993, R16 ;  /* 0xdeece66d0e147825 */ /* 0x000fc800078e0010 */
[----:B------:R-:W-:Y:S01]  /*09c0*/  IMAD R15, R14, 0x5, R15 ;  /* 0x000000050e0f7824 */ /* 0x000fe200078e020f */
[----:B------:R-:W-:Y:S01]  /*09d0*/  ISETP.GE.U32.AND P0, PT, R20, 0x66666667, PT ;  /* 0x666666671400780c */ /* 0x000fe20003f06070 */
[----:B------:R-:W-:Y:S02]  /*09e0*/  VIADD R22, R12, 0x1 ;  /* 0x000000010c167836 */ /* 0x000fe40000000000 */
[----:B------:R-:W-:-:S05]  /*09f0*/  IMAD.IADD R15, R21, 0x1, R15 ;  /* 0x00000001150f7824 */ /* 0x000fca00078e020f */
[----:B------:R-:W-:-:S04]  /*0a00*/  LOP3.LUT R14, R15, 0xffff, RZ, 0xc0, !PT ;  /* 0x0000ffff0f0e7812 */ /* 0x000fc800078ec0ff */
[----:B------:R-:W-:-:S13]  /*0a10*/  ISETP.GE.U32.AND.EX P0, PT, R14, 0xe666, PT, P0 ;  /* 0x0000e6660e00780c */ /* 0x000fda0003f06100 */
[----:B------:R-:W-:-:S04]  /*0a20*/  @P0 IADD3 R22, PT, PT, R12, RZ, RZ ;  /* 0x000000ff0c160210 */ /* 0x000fc80007ffe0ff */
[----:B------:R-:W-:-:S13]  /*0a30*/  ISETP.NE.AND P0, PT, R22, 0x2, PT ;  /* 0x000000021600780c */ /* 0x000fda0003f05270 */
[----:B------:R-:W-:Y:S05]  /*0a40*/  @!P0 BRA `(.L_x_3) ;  /* 0x0000000400608947 */ /* 0x000fea0003800000 */
[----:B------:R-:W-:Y:S02]  /*0a50*/  IMAD R21, R15, -0x21131993, RZ ;  /* 0xdeece66d0f157824 */ /* 0x000fe400078e02ff */
[----:B------:R-:W-:-:S04]  /*0a60*/  IMAD.WIDE.U32 R14, R20, -0x21131993, R16 ;  /* 0xdeece66d140e7825 */ /* 0x000fc800078e0010 */
[----:B------:R-:W-:Y:S01]  /*0a70*/  IMAD R21, R20, 0x5, R21 ;  /* 0x0000000514157824 */ /* 0x000fe200078e0215 */
[----:B------:R-:W-:-:S03]  /*0a80*/  ISETP.GE.U32.AND P0, PT, R14, 0x66666667, PT ;  /* 0x666666670e00780c */ /* 0x000fc60003f06070 */
[----:B------:R-:W-:-:S05]  /*0a90*/  IMAD.IADD R21, R15, 0x1, R21 ;  /* 0x000000010f157824 */ /* 0x000fca00078e0215 */
[----:B------:R-:W-:-:S04]  /*0aa0*/  LOP3.LUT R12, R21, 0xffff, RZ, 0xc0, !PT ;  /* 0x0000ffff150c7812 */ /* 0x000fc800078ec0ff */
[----:B------:R-:W-:Y:S02]  /*0ab0*/  ISETP.GE.U32.AND.EX P0, PT, R12, 0xe666, PT, P0 ;  /* 0x0000e6660c00780c */ /* 0x000fe40003f06100 */
[----:B------:R-:W-:-:S11]  /*0ac0*/  IADD3 R12, PT, PT, R22, 0x1, RZ ;  /* 0x00000001160c7810 */ /* 0x000fd60007ffe0ff */
[----:B------:R-:W-:-:S05]  /*0ad0*/  @P0 IMAD.MOV R12, RZ, RZ, R22 ;  /* 0x000000ffff0c0224 */ /* 0x000fca00078e0216 */
[----:B------:R-:W-:-:S13]  /*0ae0*/  ISETP.NE.AND P0, PT, R12, 0x2, PT ;  /* 0x000000020c00780c */ /* 0x000fda0003f05270 */
[----:B------:R-:W-:Y:S05]  /*0af0*/  @!P0 BRA `(.L_x_3) ;  /* 0x0000000400348947 */ /* 0x000fea0003800000 */
[----:B------:R-:W-:Y:S02]  /*0b00*/  IMAD R15, R21, -0x21131993, RZ ;  /* 0xdeece66d150f7824 */ /* 0x000fe400078e02ff */
[----:B------:R-:W-:-:S04]  /*0b10*/  IMAD.WIDE.U32 R20, R14, -0x21131993, R16 ;  /* 0xdeece66d0e147825 */ /* 0x000fc800078e0010 */
[----:B------:R-:W-:Y:S01]  /*0b20*/  IMAD R15, R14, 0x5, R15 ;  /* 0x000000050e0f7824 */ /* 0x000fe200078e020f */
[----:B------:R-:W-:Y:S01]  /*0b30*/  ISETP.GE.U32.AND P0, PT, R20, 0x66666667, PT ;  /* 0x666666671400780c */ /* 0x000fe20003f06070 */
[----:B------:R-:W-:-:S03]  /*0b40*/  VIADD R22, R12, 0x1 ;  /* 0x000000010c167836 */ /* 0x000fc60000000000 */
[----:B------:R-:W-:-:S04]  /*0b50*/  IADD3 R15, PT, PT, R21, R15, RZ ;  /* 0x0000000f150f7210 */ /* 0x000fc80007ffe0ff */
        /* <DEDUP_REMOVED lines=38> */
[----:B------:R-:W-:Y:S01]  /*0dc0*/  IMAD R15, R22, -0x21131993, RZ ;  /* 0xdeece66d160f7824 */ /* 0x000fe200078e02ff */
[----:B------:R-:W-:Y:S01]  /*0dd0*/  MOV R21, 0x40 ;  /* 0x0000004000157802 */ /* 0x000fe20000000f00 */
[----:B------:R-:W-:-:S04]  /*0de0*/  IMAD.WIDE.U32 R16, R14, -0x21131993, R16 ;  /* 0xdeece66d0e107825 */ /* 0x000fc800078e0010 */
[----:B------:R-:W-:Y:S01]  /*0df0*/  IMAD R15, R14, 0x5, R15 ;  /* 0x000000050e0f7824 */ /* 0x000fe200078e020f */
[----:B------:R-:W-:Y:S01]  /*0e00*/  ISETP.GE.U32.AND P1, PT, R16, 0x66666667, PT ;  /* 0x666666671000780c */ /* 0x000fe20003f26070 */
[----:B------:R-:W-:Y:S02]  /*0e10*/  IMAD R27, R22, -0x4b9ff597, RZ ;  /* 0xb4600a69161b7824 */ /* 0x000fe400078e02ff */
[----:B------:R-:W-:Y:S01]  /*0e20*/  IMAD.MOV.U32 R20, RZ, RZ, -0x6bd21946 ;  /* 0x942de6baff147424 */ /* 0x000fe200078e00ff */
[----:B------:R-:W-:Y:S01]  /*0e30*/  IADD3 R15, PT, PT, R17, R15, RZ ;  /* 0x0000000f110f7210 */ /* 0x000fe20007ffe0ff */
[----:B------:R-:W-:Y:S02]  /*0e40*/  HFMA2 R17, -RZ, RZ, 0.01007080078125, 0.00020313262939453125 ;  /* 0x21280aa8ff117431 */ /* 0x000fe400000001ff */
[C---:B------:R-:W-:Y:S01]  /*0e50*/  IMAD R27, R14.reuse, 0x7760bb20, R27 ;  /* 0x7760bb200e1b7824 */ /* 0x040fe200078e021b */
[----:B------:R-:W-:Y:S01]  /*0e60*/  LOP3.LUT R15, R15, 0xffff, RZ, 0xc0, !PT ;  /* 0x0000ffff0f0f7812 */ /* 0x000fe200078ec0ff */
[----:B------:R-:W-:-:S03]  /*0e70*/  IMAD.WIDE.U32 R20, R14, -0x4b9ff597, R20 ;  /* 0xb4600a690e147825 */ /* 0x000fc600078e0014 */
[----:B------:R-:W-:Y:S01]  /*0e80*/  ISETP.GE.U32.AND.EX P1, PT, R15, 0xe666, PT, P1 ;  /* 0x0000e6660f00780c */ /* 0x000fe20003f26110 */
[----:B------:R-:W-:Y:S01]  /*0e90*/  IMAD R29, R22, -0x42f53b4b, RZ ;  /* 0xbd0ac4b5161d7824 */ /* 0x000fe200078e02ff */
[----:B------:R-:W-:Y:S01]  /*0ea0*/  ISETP.GE.U32.AND P0, PT, R20, 0x66666667, PT ;  /* 0x666666671400780c */ /* 0x000fe20003f06070 */
[----:B------:R-:W-:Y:S02]  /*0eb0*/  IMAD.MOV.U32 R16, RZ, RZ, 0x544e593d ;  /* 0x544e593dff107424 */ /* 0x000fe400078e00ff */
[----:B------:R-:W-:Y:S02]  /*0ec0*/  IMAD.IADD R15, R21, 0x1, R27 ;  /* 0x00000001150f7824 */ /* 0x000fe400078e021b */
[C---:B------:R-:W-:Y:S02]  /*0ed0*/  IMAD R29, R14.reuse, 0x20c0d498, R29 ;  /* 0x20c0d4980e1d7824 */ /* 0x040fe400078e021d */
[----:B------:R-:W-:Y:S01]  /*0ee0*/  IMAD.WIDE.U32 R16, R14, -0x42f53b4b, R16 ;  /* 0xbd0ac4b50e107825 */ /* 0x000fe200078e0010 */
[----:B------:R-:W-:-:S04]  /*0ef0*/  LOP3.LUT R15, R15, 0xffff, RZ, 0xc0, !PT ;  /* 0x0000ffff0f0f7812 */ /* 0x000fc800078ec0ff */
[----:B------:R-:W-:Y:S02]  /*0f00*/  IADD3 R14, PT, PT, R17, R29, RZ ;  /* 0x0000001d110e7210 */ /* 0x000fe40007ffe0ff */
[----:B------:R-:W-:Y:S01]  /*0f10*/  ISETP.GE.U32.AND.EX P0, PT, R15, 0xe666, PT, P0 ;  /* 0x0000e6660f00780c */ /* 0x000fe20003f06100 */
[----:B------:R-:W-:Y:S01]  /*0f20*/  VIADD R15, R12, 0x1 ;  /* 0x000000010c0f7836 */ /* 0x000fe20000000000 */
[----:B------:R-:W-:Y:S02]  /*0f30*/  ISETP.GE.U32.AND P2, PT, R16, 0x66666667, PT ;  /* 0x666666671000780c */ /* 0x000fe40003f46070 */
[----:B------:R-:W-:Y:S02]  /*0f40*/  LOP3.LUT R14, R14, 0xffff, RZ, 0xc0, !PT ;  /* 0x0000ffff0e0e7812 */ /* 0x000fe400078ec0ff */
[----:B------:R-:W-:Y:S02]  /*0f50*/  @P1 IADD3 R15, PT, PT, R12, RZ, RZ ;  /* 0x000000ff0c0f1210 */ /* 0x000fe40007ffe0ff */
[----:B------:R-:W-:-:S03]  /*0f60*/  ISETP.GE.U32.AND.EX P1, PT, R14, 0xe666, PT, P2 ;  /* 0x0000e6660e00780c */ /* 0x000fc60003f26120 */
[C---:B------:R-:W-:Y:S02]  /*0f70*/  VIADD R12, R15.reuse, 0x1 ;  /* 0x000000010f0c7836 */ /* 0x040fe40000000000 */
[----:B------:R-:W-:-:S05]  /*0f80*/  @P0 IADD3 R12, PT, PT, R15, RZ, RZ ;  /* 0x000000ff0f0c0210 */ /* 0x000fca0007ffe0ff */
[----:B------:R-:W-:-:S03]  /*0f90*/  VIADD R14, R12, 0x1 ;  /* 0x000000010c0e7836 */ /* 0x000fc60000000000 */
[----:B------:R-:W-:-:S04]  /*0fa0*/  @P1 IADD3 R14, PT, PT, R12, RZ, RZ ;  /* 0x000000ff0c0e1210 */ /* 0x000fc80007ffe0ff */
[----:B------:R-:W-:-:S13]  /*0fb0*/  ISETP.NE.AND P0, PT, R14, 0x1, PT ;  /* 0x000000010e00780c */ /* 0x000fda0003f05270 */
[----:B------:R-:W-:Y:S05]  /*0fc0*/  @!P0 BRA `(.L_x_4) ;  /* 0x0000000000248947 */ /* 0x000fea0003800000 */
.L_x_3:
[----:B------:R-:W-:Y:S05]  /*0fd0*/  BSYNC.RECONVERGENT B6 ;  /* 0x0000000000067941 */ /* 0x000fea0003800200 */
.L_x_2:
[C---:B------:R-:W-:Y:S01]  /*0fe0*/  ISETP.GE.AND P0, PT, R3.reuse, R10, PT ;  /* 0x0000000a0300720c */ /* 0x040fe20003f06270 */
[----:B------:R-:W-:-:S12]  /*0ff0*/  VIADD R3, R3, 0x1 ;  /* 0x0000000103037836 */ /* 0x000fd80000000000 */
[----:B------:R-:W-:Y:S05]  /*1000*/  @!P0 BRA `(.L_x_5) ;  /* 0xfffffff400a48947 */ /* 0x000fea000383ffff */
.L_x_1:
[----:B------:R-:W-:Y:S05]  /*1010*/  BSYNC.RECONVERGENT B7 ;  /* 0x0000000000077941 */ /* 0x000fea0003800200 */
.L_x_0:
[C---:B------:R-:W-:Y:S02]  /*1020*/  ISETP.GE.AND P0, PT, R2.reuse, R25, PT ;  /* 0x000000190200720c */ /* 0x040fe40003f06270 */
[----:B------:R-:W-:-:S11]  /*1030*/  IADD3 R2, PT, PT, R2, 0x1, RZ ;  /* 0x0000000102027810 */ /* 0x000fd60007ffe0ff */
[----:B------:R-:W-:Y:S05]  /*1040*/  @!P0 BRA `(.L_x_6) ;  /* 0xfffffff400708947 */ /* 0x000fea000383ffff */
[----:B------:R-:W-:Y:S05]  /*1050*/  EXIT ;  /* 0x000000000000794d */ /* 0x000fea0003800000 */
.L_x_4:
[----:B------:R-:W-:Y:S01]  /*1060*/  MOV R0, 0x0 ;  /* 0x0000000000007802 */ /* 0x000fe20000000f00 */
[----:B------:R0:W-:Y:S01]  /*1070*/  STL.64 [R1+0x8], R2 ;  /* 0x0000080201007387 */ /* 0x0001e20000100a00 */
[----:B------:R-:W1:Y:S02]  /*1080*/  LDCU.64 UR4, c[0x4][0x8] ;  /* 0x01000100ff0477ac */ /* 0x000e640008000a00 */
[----:B------:R0:W2:Y:S01]  /*1090*/  LDC.64 R10, c[0x4][R0] ;  /* 0x01000000000a7b82 */ /* 0x0000a20000000a00 */
[----:B------:R0:W-:Y:S01]  /*10a0*/  STL.64 [R1], R8 ;  /* 0x0000000801007387 */ /* 0x0001e20000100a00 */
[----:B-1----:R-:W-:Y:S01]  /*10b0*/  IMAD.U32 R4, RZ, RZ, UR4 ;  /* 0x00000004ff047e24 */ /* 0x002fe2000f8e00ff */
[----:B0-----:R-:W-:-:S07]  /*10c0*/  MOV R5, UR5 ;  /* 0x0000000500057c02 */ /* 0x001fce0008000f00 */
[----:B------:R-:W-:-:S07]  /*10d0*/  LEPC R20, `(.L_x_7) ;  /* 0x000000001014794e */ /* 0x000fce0000000000 */
[----:B--2---:R-:W-:Y:S05]  /*10e0*/  CALL.ABS.NOINC R10 ;  /* 0x000000000a007343 */ /* 0x004fea0003c00000 */
.L_x_7:
[----:B------:R-:W-:Y:S05]  /*10f0*/  EXIT ;  /* 0x000000000000794d */ /* 0x000fea0003800000 */
.L_x_8:
[----:B------:R-:W-:-:S00]  /*1100*/  BRA `(.L_x_8) ;  /* 0xfffffffc00fc7947 */ /* 0x000fc0000383ffff */
[----:B------:R-:W-:-:S00]  /*1110*/  NOP ;  /* 0x0000000000007918 */ /* 0x000fc00000000000 */
        /* <DEDUP_REMOVED lines=14> */
.L_x_9:


//--------------------- .nv.global.init           --------------------------
	.section	.nv.global.init,"aw",@progbits
.nv.global.init:
	.type		$str,@object
	.size		$str,(.L_0 - $str)
$str:
        /*0000*/ 	.byte	0x25, 0x6c, 0x6c, 0x75, 0x20, 0x25, 0x64, 0x20, 0x25, 0x64, 0x0a, 0x00
.L_0:


//--------------------- .nv.shared.reserved.0     --------------------------
	.section	.nv.shared.reserved.0,"aw",@nobits
	.weak		__nv_reservedSMEM_offset_0_alias
	.size		__nv_reservedSMEM_offset_0_alias, 0, 64
	.other		__nv_reservedSMEM_offset_0_alias,@"STO_CUDA_RESERVED_SHARED STV_DEFAULT"
__nv_reservedSMEM_offset_0_alias:
	.zero		0
	.zero		64


//--------------------- .nv.constant0._Z10checkSeedsPyPiS0_S0_S0_ --------------------------
	.section	.nv.constant0._Z10checkSeedsPyPiS0_S0_S0_,"a",@progbits
	.sectionflags	@""
	.align	4
.nv.constant0._Z10checkSeedsPyPiS0_S0_S0_:
	.zero		936


//--------------------- SYMBOLS --------------------------

	.type		.nv.reservedSmem.offset0,@object
	.size		.nv.reservedSmem.offset0,0x4
	.type		vprintf,@function
